//
// Generated by NVIDIA NVVM Compiler
//
// Compiler Build ID: CL-36424714
// Cuda compilation tools, release 13.0, V13.0.88
// Based on NVVM 20.0.0
//

.version 9.0
.target sm_100
.address_size 64

	// .globl	_Z28cross_entropy_forward_kernelPKfPKiPfii

.visible .entry _Z28cross_entropy_forward_kernelPKfPKiPfii(
	.param .u64 .ptr .align 1 _Z28cross_entropy_forward_kernelPKfPKiPfii_param_0,
	.param .u64 .ptr .align 1 _Z28cross_entropy_forward_kernelPKfPKiPfii_param_1,
	.param .u64 .ptr .align 1 _Z28cross_entropy_forward_kernelPKfPKiPfii_param_2,
	.param .u32 _Z28cross_entropy_forward_kernelPKfPKiPfii_param_3,
	.param .u32 _Z28cross_entropy_forward_kernelPKfPKiPfii_param_4
)
{
	.reg .pred 	%p<3>;
	.reg .b32 	%r<13>;
	.reg .b32 	%f<21>;
	.reg .b64 	%rd<12>;

	ld.param.u64 	%rd1, [_Z28cross_entropy_forward_kernelPKfPKiPfii_param_0];
	ld.param.u64 	%rd2, [_Z28cross_entropy_forward_kernelPKfPKiPfii_param_1];
	ld.param.u64 	%rd3, [_Z28cross_entropy_forward_kernelPKfPKiPfii_param_2];
	ld.param.u32 	%r3, [_Z28cross_entropy_forward_kernelPKfPKiPfii_param_3];
	ld.param.u32 	%r2, [_Z28cross_entropy_forward_kernelPKfPKiPfii_param_4];
	mov.u32 	%r4, %ctaid.x;
	mov.u32 	%r5, %ntid.x;
	mov.u32 	%r6, %tid.x;
	mad.lo.s32 	%r1, %r4, %r5, %r6;
	setp.ge.s32 	%p1, %r1, %r3;
	@%p1 bra 	$L__BB0_2;
	cvta.to.global.u64 	%rd4, %rd2;
	cvta.to.global.u64 	%rd5, %rd1;
	cvta.to.global.u64 	%rd6, %rd3;
	mul.wide.s32 	%rd7, %r1, 4;
	add.s64 	%rd8, %rd4, %rd7;
	ld.global.u32 	%r7, [%rd8];
	mad.lo.s32 	%r8, %r2, %r1, %r7;
	mul.wide.s32 	%rd9, %r8, 4;
	add.s64 	%rd10, %rd5, %rd9;
	ld.global.f32 	%f1, [%rd10];
	max.f32 	%f2, %f1, 0f33D6BF95;
	mov.b32 	%r9, %f2;
	add.s32 	%r10, %r9, -1059760811;
	and.b32  	%r11, %r10, -8388608;
	sub.s32 	%r12, %r9, %r11;
	mov.b32 	%f3, %r12;
	cvt.rn.f32.s32 	%f4, %r11;
	fma.rn.f32 	%f5, %f4, 0f34000000, 0f00000000;
	add.f32 	%f6, %f3, 0fBF800000;
	fma.rn.f32 	%f7, %f6, 0fBE055027, 0f3E1039F6;
	fma.rn.f32 	%f8, %f7, %f6, 0fBDF8CDCC;
	fma.rn.f32 	%f9, %f8, %f6, 0f3E0F2955;
	fma.rn.f32 	%f10, %f9, %f6, 0fBE2AD8B9;
	fma.rn.f32 	%f11, %f10, %f6, 0f3E4CED0B;
	fma.rn.f32 	%f12, %f11, %f6, 0fBE7FFF22;
	fma.rn.f32 	%f13, %f12, %f6, 0f3EAAAA78;
	fma.rn.f32 	%f14, %f13, %f6, 0fBF000000;
	mul.f32 	%f15, %f6, %f14;
	fma.rn.f32 	%f16, %f15, %f6, %f6;
	fma.rn.f32 	%f17, %f5, 0f3F317218, %f16;
	setp.gt.u32 	%p2, %r9, 2139095039;
	fma.rn.f32 	%f18, %f2, 0f7F800000, 0f7F800000;
	selp.f32 	%f19, %f18, %f17, %p2;
	neg.f32 	%f20, %f19;
	add.s64 	%rd11, %rd6, %rd7;
	st.global.f32 	[%rd11], %f20;
$L__BB0_2:
	ret;

}


// ===== COMPILED SASS (sm_100) =====

	.target	sm_100

	.elftype	@"ET_EXEC"


//--------------------- .note.nv.tkinfo           --------------------------
	.section	.note.nv.tkinfo,"",@"SHT_NOTE"
	.sectionflags	@"SHF_NOTE_NV_TKINFO"
	.tkinfo
        /*0018*/ 	.word	0x00000002
        /*0030*/ 	.string	""
        /*0030*/ 	.string	"ptxas"
        /*0030*/ 	.string	"Cuda compilation tools, release 13.0, V13.0.88"
        /*0030*/ 	.string	"Build cuda_13.0.r13.0/compiler.36424714_0"
        /*0030*/ 	.string	"-arch sm_100 -m 64 "



//--------------------- .note.nv.cuinfo           --------------------------
	.section	.note.nv.cuinfo,"",@"SHT_NOTE"
	.sectionflags	@"SHF_NOTE_NV_CUINFO"
        /*0018*/ 	.short	0x0002
        /*001a*/ 	.short	0x0064
        /*001c*/ 	.short	0x0082
	.zero		2


//--------------------- .nv.info                  --------------------------
	.section	.nv.info,"",@"SHT_CUDA_INFO"
	.align	4


	//----- nvinfo : EIATTR_REGCOUNT
	.align		4
        /*0000*/ 	.byte	0x04, 0x2f
        /*0002*/ 	.short	(.L_1 - .L_0)
	.align		4
.L_0:
        /*0004*/ 	.word	index@(_Z28cross_entropy_forward_kernelPKfPKiPfii)
        /*0008*/ 	.word	0x0000000c


	//----- nvinfo : EIATTR_FRAME_SIZE
	.align		4
.L_1:
        /*000c*/ 	.byte	0x04, 0x11
        /*000e*/ 	.short	(.L_3 - .L_2)
	.align		4
.L_2:
        /*0010*/ 	.word	index@(_Z28cross_entropy_forward_kernelPKfPKiPfii)
        /*0014*/ 	.word	0x00000000


	//----- nvinfo : EIATTR_MIN_STACK_SIZE
	.align		4
.L_3:
        /*0018*/ 	.byte	0x04, 0x12
        /*001a*/ 	.short	(.L_5 - .L_4)
	.align		4
.L_4:
        /*001c*/ 	.word	index@(_Z28cross_entropy_forward_kernelPKfPKiPfii)
        /*0020*/ 	.word	0x00000000
.L_5:


//--------------------- .nv.compat                --------------------------
	.section	.nv.compat,"",@"SHT_CUDA_COMPAT_INFO"
	.align	4
        /*0000*/ 	.byte	0x02, 0x09, 0x00, 0x00, 0x02, 0x02, 0x01, 0x00, 0x02, 0x05, 0x05, 0x00, 0x03, 0x07, 0x01, 0x01
        /*0010*/ 	.byte	0x02, 0x03, 0x00, 0x00, 0x02, 0x06, 0x01, 0x00, 0x04, 0x0b, 0x08, 0x00, 0x09, 0x00, 0x00, 0x00
        /*0020*/ 	.byte	0x00, 0x00, 0x00, 0x00


//--------------------- .nv.info._Z28cross_entropy_forward_kernelPKfPKiPfii --------------------------
	.section	.nv.info._Z28cross_entropy_forward_kernelPKfPKiPfii,"",@"SHT_CUDA_INFO"
	.sectionflags	@""
	.align	4


	//----- nvinfo : EIATTR_CUDA_API_VERSION
	.align		4
        /*0000*/ 	.byte	0x04, 0x37
        /*0002*/ 	.short	(.L_7 - .L_6)
.L_6:
        /*0004*/ 	.word	0x00000082


	//----- nvinfo : EIATTR_KPARAM_INFO
	.align		4
.L_7:
        /*0008*/ 	.byte	0x04, 0x17
        /*000a*/ 	.short	(.L_9 - .L_8)
.L_8:
        /*000c*/ 	.word	0x00000000
        /*0010*/ 	.short	0x0004
        /*0012*/ 	.short	0x001c
        /*0014*/ 	.byte	0x00, 0xf0, 0x11, 0x00


	//----- nvinfo : EIATTR_KPARAM_INFO
	.align		4
.L_9:
        /*0018*/ 	.byte	0x04, 0x17
        /*001a*/ 	.short	(.L_11 - .L_10)
.L_10:
        /*001c*/ 	.word	0x00000000
        /*0020*/ 	.short	0x0003
        /*0022*/ 	.short	0x0018
        /*0024*/ 	.byte	0x00, 0xf0, 0x11, 0x00


	//----- nvinfo : EIATTR_KPARAM_INFO
	.align		4
.L_11:
        /*0028*/ 	.byte	0x04, 0x17
        /*002a*/ 	.short	(.L_13 - .L_12)
.L_12:
        /*002c*/ 	.word	0x00000000
        /*0030*/ 	.short	0x0002
        /*0032*/ 	.short	0x0010
        /*0034*/ 	.byte	0x00, 0xf5, 0x21, 0x00


	//----- nvinfo : EIATTR_KPARAM_INFO
	.align		4
.L_13:
        /*0038*/ 	.byte	0x04, 0x17
        /*003a*/ 	.short	(.L_15 - .L_14)
.L_14:
        /*003c*/ 	.word	0x00000000
        /*0040*/ 	.short	0x0001
        /*0042*/ 	.short	0x0008
        /*0044*/ 	.byte	0x00, 0xf5, 0x21, 0x00


	//----- nvinfo : EIATTR_KPARAM_INFO
	.align		4
.L_15:
        /*0048*/ 	.byte	0x04, 0x17
        /*004a*/ 	.short	(.L_17 - .L_16)
.L_16:
        /*004c*/ 	.word	0x00000000
        /*0050*/ 	.short	0x0000
        /*0052*/ 	.short	0x0000
        /*0054*/ 	.byte	0x00, 0xf5, 0x21, 0x00


	//----- nvinfo : EIATTR_SPARSE_MMA_MASK
	.align		4
.L_17:
        /*0058*/ 	.byte	0x03, 0x50
        /*005a*/ 	.short	0x0000


	//----- nvinfo : EIATTR_MAXREG_COUNT
	.align		4
        /*005c*/ 	.byte	0x03, 0x1b
        /*005e*/ 	.short	0x00ff


	//----- nvinfo : EIATTR_MERCURY_ISA_VERSION
	.align		4
        /*0060*/ 	.byte	0x03, 0x5f
        /*0062*/ 	.short	0x0101


	//----- nvinfo : EIATTR_VRC_CTA_INIT_COUNT
	.align		4
        /*0064*/ 	.byte	0x02, 0x4a
	.zero		1
	.zero		1


	//----- nvinfo : EIATTR_EXIT_INSTR_OFFSETS
	.align		4
        /*0068*/ 	.byte	0x04, 0x1c
        /*006a*/ 	.short	(.L_19 - .L_18)


	//   ....[0]....
.L_18:
        /*006c*/ 	.word	0x00000070


	//   ....[1]....
        /*0070*/ 	.word	0x000002b0


	//----- nvinfo : EIATTR_CBANK_PARAM_SIZE
	.align		4
.L_19:
        /*0074*/ 	.byte	0x03, 0x19
        /*0076*/ 	.short	0x0020


	//----- nvinfo : EIATTR_PARAM_CBANK
	.align		4
        /*0078*/ 	.byte	0x04, 0x0a
        /*007a*/ 	.short	(.L_21 - .L_20)
	.align		4
.L_20:
        /*007c*/ 	.word	index@(.nv.constant0._Z28cross_entropy_forward_kernelPKfPKiPfii)
        /*0080*/ 	.short	0x0380
        /*0082*/ 	.short	0x0020


	//----- nvinfo : EIATTR_SW_WAR
	.align		4
.L_21:
        /*0084*/ 	.byte	0x04, 0x36
        /*0086*/ 	.short	(.L_23 - .L_22)
.L_22:
        /*0088*/ 	.word	0x00000008
.L_23:


//--------------------- .nv.callgraph             --------------------------
	.section	.nv.callgraph,"",@"SHT_CUDA_CALLGRAPH"
	.align	4
	.sectionentsize	8
	.align		4
        /*0000*/ 	.word	0x00000000
	.align		4
        /*0004*/ 	.word	0xffffffff
	.align		4
        /*0008*/ 	.word	0x00000000
	.align		4
        /*000c*/ 	.word	0xfffffffe
	.align		4
        /*0010*/ 	.word	0x00000000
	.align		4
        /*0014*/ 	.word	0xfffffffd
	.align		4
        /*0018*/ 	.word	0x00000000
	.align		4
        /*001c*/ 	.word	0xfffffffc


//--------------------- .text._Z28cross_entropy_forward_kernelPKfPKiPfii --------------------------
	.section	.text._Z28cross_entropy_forward_kernelPKfPKiPfii,"ax",@progbits
	.align	128
        .global         _Z28cross_entropy_forward_kernelPKfPKiPfii
        .type           _Z28cross_entropy_forward_kernelPKfPKiPfii,@function
        .size           _Z28cross_entropy_forward_kernelPKfPKiPfii,(.L_x_1 - _Z28cross_entropy_forward_kernelPKfPKiPfii)
        .other          _Z28cross_entropy_forward_kernelPKfPKiPfii,@"STO_CUDA_ENTRY STV_DEFAULT"
_Z28cross_entropy_forward_kernelPKfPKiPfii:
.text._Z28cross_entropy_forward_kernelPKfPKiPfii:
[----:B------:R-:W-:Y:S01]  /*0000*/  LDC R1, c[0x0][0x37c] ;  /* 0x0000df00ff017b82 */ /* 0x000fe20000000800 */
[----:B------:R-:W0:Y:S07]  /*0010*/  S2R R3, SR_TID.X ;  /* 0x0000000000037919 */ /* 0x000e2e0000002100 */
[----:B------:R-:W0:Y:S01]  /*0020*/  S2UR UR4, SR_CTAID.X ;  /* 0x00000000000479c3 */ /* 0x000e220000002500 */
[----:B------:R-:W1:Y:S07]  /*0030*/  LDCU UR5, c[0x0][0x398] ;  /* 0x00007300ff0577ac */ /* 0x000e6e0008000800 */
[----:B------:R-:W0:Y:S02]  /*0040*/  LDC R2, c[0x0][0x360] ;  /* 0x0000d800ff027b82 */ /* 0x000e240000000800 */
[----:B0-----:R-:W-:-:S05]  /*0050*/  IMAD R2, R2, UR4, R3 ;  /* 0x0000000402027c24 */ /* 0x001fca000f8e0203 */
[----:B-1----:R-:W-:-:S13]  /*0060*/  ISETP.GE.AND P0, PT, R2, UR5, PT ;  /* 0x0000000502007c0c */ /* 0x002fda000bf06270 */
[----:B------:R-:W-:Y:S05]  /*0070*/  @P0 EXIT ;  /* 0x000000000000094d */ /* 0x000fea0003800000 */
[----:B------:R-:W0:Y:S01]  /*0080*/  LDC.64 R4, c[0x0][0x388] ;  /* 0x0000e200ff047b82 */ /* 0x000e220000000a00 */
[----:B------:R-:W1:Y:S01]  /*0090*/  LDCU.64 UR4, c[0x0][0x358] ;  /* 0x00006b00ff0477ac */ /* 0x000e620008000a00 */
[----:B------:R-:W2:Y:S06]  /*00a0*/  LDCU UR6, c[0x0][0x39c] ;  /* 0x00007380ff0677ac */ /* 0x000eac0008000800 */
[----:B------:R-:W3:Y:S01]  /*00b0*/  LDC.64 R6, c[0x0][0x380] ;  /* 0x0000e000ff067b82 */ /* 0x000ee20000000a00 */
[----:B0-----:R-:W-:-:S06]  /*00c0*/  IMAD.WIDE R4, R2, 0x4, R4 ;  /* 0x0000000402047825 */ /* 0x001fcc00078e0204 */
[----:B-1----:R-:W2:Y:S02]  /*00d0*/  LDG.E R5, desc[UR4][R4.64] ;  /* 0x0000000404057981 */ /* 0x002ea4000c1e1900 */
[----:B--2---:R-:W-:-:S04]  /*00e0*/  IMAD R3, R2, UR6, R5 ;  /* 0x0000000602037c24 */ /* 0x004fc8000f8e0205 */
[----:B---3--:R-:W-:-:S06]  /*00f0*/  IMAD.WIDE R6, R3, 0x4, R6 ;  /* 0x0000000403067825 */ /* 0x008fcc00078e0206 */
[----:B------:R-:W2:Y:S01]  /*0100*/  LDG.E R6, desc[UR4][R6.64] ;  /* 0x0000000406067981 */ /* 0x000ea2000c1e1900 */
[----:B------:R-:W-:Y:S01]  /*0110*/  HFMA2 R9, -RZ, RZ, 1.5048828125, 33.21875 ;  /* 0x3e055027ff097431 */ /* 0x000fe200000001ff */
[----:B--2---:R-:W-:Y:S02]  /*0120*/  FMNMX R3, R6, 1.0000000116860974231e-07, !PT ;  /* 0x33d6bf9506037809 */ /* 0x004fe40007800000 */
[----:B------:R-:W-:Y:S02]  /*0130*/  MOV R6, 0x7f800000 ;  /* 0x7f80000000067802 */ /* 0x000fe40000000f00 */
[C---:B------:R-:W-:Y:S02]  /*0140*/  IADD3 R0, PT, PT, R3.reuse, -0x3f2aaaab, RZ ;  /* 0xc0d5555503007810 */ /* 0x040fe40007ffe0ff */
[----:B------:R-:W-:Y:S02]  /*0150*/  ISETP.GT.U32.AND P0, PT, R3, 0x7f7fffff, PT ;  /* 0x7f7fffff0300780c */ /* 0x000fe40003f04070 */
[----:B------:R-:W-:-:S04]  /*0160*/  LOP3.LUT R0, R0, 0xff800000, RZ, 0xc0, !PT ;  /* 0xff80000000007812 */ /* 0x000fc800078ec0ff */
[-C--:B------:R-:W-:Y:S02]  /*0170*/  IADD3 R8, PT, PT, R3, -R0.reuse, RZ ;  /* 0x8000000003087210 */ /* 0x080fe40007ffe0ff */
[----:B------:R-:W-:-:S03]  /*0180*/  I2FP.F32.S32 R0, R0 ;  /* 0x0000000000007245 */ /* 0x000fc60000201400 */
[----:B------:R-:W-:Y:S02]  /*0190*/  FADD R8, R8, -1 ;  /* 0xbf80000008087421 */ /* 0x000fe40000000000 */
[----:B------:R-:W-:Y:S02]  /*01a0*/  FFMA R0, R0, 1.1920928955078125e-07, RZ ;  /* 0x3400000000007823 */ /* 0x000fe400000000ff */
[----:B------:R-:W-:-:S04]  /*01b0*/  FFMA R5, R8, -R9, 0.14084610342979431152 ;  /* 0x3e1039f608057423 */ /* 0x000fc80000000809 */
[----:B------:R-:W-:-:S04]  /*01c0*/  FFMA R5, R8, R5, -0.12148627638816833496 ;  /* 0xbdf8cdcc08057423 */ /* 0x000fc80000000005 */
[----:B------:R-:W-:-:S04]  /*01d0*/  FFMA R5, R8, R5, 0.13980610668659210205 ;  /* 0x3e0f295508057423 */ /* 0x000fc80000000005 */
[----:B------:R-:W-:-:S04]  /*01e0*/  FFMA R5, R8, R5, -0.16684235632419586182 ;  /* 0xbe2ad8b908057423 */ /* 0x000fc80000000005 */
[----:B------:R-:W-:-:S04]  /*01f0*/  FFMA R5, R8, R5, 0.20012299716472625732 ;  /* 0x3e4ced0b08057423 */ /* 0x000fc80000000005 */
[C---:B------:R-:W-:Y:S02]  /*0200*/  FFMA R7, R8.reuse, R5, -0.24999669194221496582 ;  /* 0xbe7fff2208077423 */ /* 0x040fe40000000005 */
[----:B------:R-:W0:Y:S02]  /*0210*/  LDC.64 R4, c[0x0][0x390] ;  /* 0x0000e400ff047b82 */ /* 0x000e240000000a00 */
[----:B------:R-:W-:-:S04]  /*0220*/  FFMA R7, R8, R7, 0.33333182334899902344 ;  /* 0x3eaaaa7808077423 */ /* 0x000fc80000000007 */
[----:B------:R-:W-:-:S04]  /*0230*/  FFMA R7, R8, R7, -0.5 ;  /* 0xbf00000008077423 */ /* 0x000fc80000000007 */
[----:B------:R-:W-:-:S04]  /*0240*/  FMUL R7, R8, R7 ;  /* 0x0000000708077220 */ /* 0x000fc80000400000 */
[----:B------:R-:W-:-:S04]  /*0250*/  FFMA R7, R8, R7, R8 ;  /* 0x0000000708077223 */ /* 0x000fc80000000008 */
[----:B------:R-:W-:Y:S01]  /*0260*/  FFMA R0, R0, 0.69314718246459960938, R7 ;  /* 0x3f31721800007823 */ /* 0x000fe20000000007 */
[----:B------:R-:W-:Y:S01]  /*0270*/  @P0 FFMA R0, R3, R6, +INF ;  /* 0x7f80000003000423 */ /* 0x000fe20000000006 */
[----:B0-----:R-:W-:-:S04]  /*0280*/  IMAD.WIDE R2, R2, 0x4, R4 ;  /* 0x0000000402027825 */ /* 0x001fc800078e0204 */
[----:B------:R-:W-:-:S05]  /*0290*/  FADD R5, -R0, -RZ ;  /* 0x800000ff00057221 */ /* 0x000fca0000000100 */
[----:B------:R-:W-:Y:S01]  /*02a0*/  STG.E desc[UR4][R2.64], R5 ;  /* 0x0000000502007986 */ /* 0x000fe2000c101904 */
[----:B------:R-:W-:Y:S05]  /*02b0*/  EXIT ;  /* 0x000000000000794d */ /* 0x000fea0003800000 */
.L_x_0:
[----:B------:R-:W-:-:S00]  /*02c0*/  BRA `(.L_x_0) ;  /* 0xfffffffc00fc7947 */ /* 0x000fc0000383ffff */
[----:B------:R-:W-:-:S00]  /*02d0*/  NOP ;  /* 0x0000000000007918 */ /* 0x000fc00000000000 */
        /* <DEDUP_REMOVED lines=10> */
.L_x_1:


//--------------------- .nv.shared.reserved.0     --------------------------
	.section	.nv.shared.reserved.0,"aw",@nobits
	.weak		__nv_reservedSMEM_offset_0_alias
	.size		__nv_reservedSMEM_offset_0_alias, 0, 64
	.other		__nv_reservedSMEM_offset_0_alias,@"STO_CUDA_RESERVED_SHARED STV_DEFAULT"
__nv_reservedSMEM_offset_0_alias:
	.zero		0
	.zero		64


//--------------------- .nv.constant0._Z28cross_entropy_forward_kernelPKfPKiPfii --------------------------
	.section	.nv.constant0._Z28cross_entropy_forward_kernelPKfPKiPfii,"a",@progbits
	.sectionflags	@""
	.align	4
.nv.constant0._Z28cross_entropy_forward_kernelPKfPKiPfii:
	.zero		928


//--------------------- SYMBOLS --------------------------

	.type		.nv.reservedSmem.offset0,@object
	.size		.nv.reservedSmem.offset0,0x4
